//
// Generated by NVIDIA NVVM Compiler
//
// Compiler Build ID: CL-36424714
// Cuda compilation tools, release 13.0, V13.0.88
// Based on NVVM 20.0.0
//

.version 9.0
.target sm_100
.address_size 64

	// .globl	rlang_step_kernel
.func  (.param .align 16 .b8 func_retval0[16]) __internal_trig_reduction_slowpathd
(
	.param .b64 __internal_trig_reduction_slowpathd_param_0
)
;
.global .align 8 .b8 __cudart_i2opi_d[144] = {8, 93, 141, 31, 177, 95, 251, 107, 234, 146, 82, 138, 247, 57, 7, 61, 123, 241, 229, 235, 199, 186, 39, 117, 45, 234, 95, 158, 102, 63, 70, 79, 183, 9, 203, 39, 207, 126, 54, 109, 31, 109, 10, 90, 139, 17, 47, 239, 15, 152, 5, 222, 255, 151, 248, 31, 59, 40, 249, 189, 139, 95, 132, 156, 244, 57, 83, 131, 57, 214, 145, 57, 65, 126, 95, 180, 38, 112, 156, 233, 132, 68, 187, 46, 245, 53, 130, 232, 62, 167, 41, 177, 28, 235, 29, 254, 28, 146, 209, 9, 234, 46, 73, 6, 224, 210, 77, 66, 58, 110, 36, 183, 97, 197, 187, 222, 171, 99, 81, 254, 65, 144, 67, 60, 153, 149, 98, 219, 192, 221, 52, 245, 209, 87, 39, 252, 41, 21, 68, 78, 110, 131, 249, 162};
.global .align 16 .b8 __cudart_sin_cos_coeffs[128] = {70, 210, 176, 44, 241, 229, 90, 190, 146, 227, 172, 105, 227, 29, 199, 62, 161, 98, 219, 25, 160, 1, 42, 191, 24, 8, 17, 17, 17, 17, 129, 63, 84, 85, 85, 85, 85, 85, 197, 191, 0, 0, 0, 0, 0, 0, 0, 0, 0, 0, 0, 0, 0, 0, 0, 0, 100, 129, 253, 32, 131, 255, 168, 189, 40, 133, 239, 193, 167, 238, 33, 62, 217, 230, 6, 142, 79, 126, 146, 190, 233, 188, 221, 25, 160, 1, 250, 62, 71, 93, 193, 22, 108, 193, 86, 191, 81, 85, 85, 85, 85, 85, 165, 63, 0, 0, 0, 0, 0, 0, 224, 191, 0, 0, 0, 0, 0, 0, 240, 63};

.visible .entry rlang_step_kernel(
	.param .u64 .ptr .align 1 rlang_step_kernel_param_0,
	.param .u64 .ptr .align 1 rlang_step_kernel_param_1,
	.param .u64 .ptr .align 1 rlang_step_kernel_param_2,
	.param .f64 rlang_step_kernel_param_3,
	.param .f64 rlang_step_kernel_param_4,
	.param .u64 .ptr .align 1 rlang_step_kernel_param_5,
	.param .u64 .ptr .align 1 rlang_step_kernel_param_6,
	.param .u32 rlang_step_kernel_param_7
)
{
	.reg .pred 	%p<6>;
	.reg .b32 	%r<15>;
	.reg .b64 	%rd<22>;
	.reg .b64 	%fd<42>;

	ld.param.u64 	%rd1, [rlang_step_kernel_param_0];
	ld.param.u64 	%rd2, [rlang_step_kernel_param_1];
	ld.param.u64 	%rd3, [rlang_step_kernel_param_2];
	ld.param.f64 	%fd8, [rlang_step_kernel_param_3];
	ld.param.f64 	%fd9, [rlang_step_kernel_param_4];
	ld.param.u64 	%rd4, [rlang_step_kernel_param_5];
	ld.param.u64 	%rd5, [rlang_step_kernel_param_6];
	ld.param.u32 	%r5, [rlang_step_kernel_param_7];
	mov.u32 	%r6, %ctaid.x;
	mov.u32 	%r7, %ntid.x;
	mov.u32 	%r8, %tid.x;
	mad.lo.s32 	%r1, %r6, %r7, %r8;
	setp.ge.s32 	%p1, %r1, %r5;
	@%p1 bra 	$L__BB0_6;
	cvta.to.global.u64 	%rd6, %rd1;
	cvta.to.global.u64 	%rd7, %rd3;
	mul.wide.s32 	%rd8, %r1, 8;
	add.s64 	%rd9, %rd6, %rd8;
	ld.global.f64 	%fd1, [%rd9];
	add.s64 	%rd10, %rd7, %rd8;
	ld.global.f64 	%fd10, [%rd10];
	fma.rn.f64 	%fd2, %fd9, %fd1, %fd10;
	abs.f64 	%fd3, %fd2;
	setp.neu.f64 	%p2, %fd3, 0d7FF0000000000000;
	@%p2 bra 	$L__BB0_3;
	mov.f64 	%fd16, 0d0000000000000000;
	mul.rn.f64 	%fd41, %fd2, %fd16;
	mov.b32 	%r14, 0;
	bra.uni 	$L__BB0_5;
$L__BB0_3:
	mul.f64 	%fd11, %fd2, 0d3FE45F306DC9C883;
	cvt.rni.s32.f64 	%r14, %fd11;
	cvt.rn.f64.s32 	%fd12, %r14;
	fma.rn.f64 	%fd13, %fd12, 0dBFF921FB54442D18, %fd2;
	fma.rn.f64 	%fd14, %fd12, 0dBC91A62633145C00, %fd13;
	fma.rn.f64 	%fd41, %fd12, 0dB97B839A252049C0, %fd14;
	setp.ltu.f64 	%p3, %fd3, 0d41E0000000000000;
	@%p3 bra 	$L__BB0_5;
	{ // callseq 0, 0
	.param .b64 param0;
	st.param.f64 	[param0], %fd2;
	.param .align 16 .b8 retval0[16];
	call.uni (retval0), 
	__internal_trig_reduction_slowpathd, 
	(
	param0
	);
	ld.param.f64 	%fd41, [retval0];
	ld.param.b32 	%r14, [retval0+8];
	} // callseq 0
$L__BB0_5:
	shl.b32 	%r11, %r14, 6;
	cvt.u64.u32 	%rd11, %r11;
	and.b64  	%rd12, %rd11, 64;
	mov.u64 	%rd13, __cudart_sin_cos_coeffs;
	add.s64 	%rd14, %rd13, %rd12;
	mul.rn.f64 	%fd17, %fd41, %fd41;
	and.b32  	%r12, %r14, 1;
	setp.eq.b32 	%p4, %r12, 1;
	selp.f64 	%fd18, 0dBDA8FF8320FD8164, 0d3DE5DB65F9785EBA, %p4;
	ld.global.nc.v2.f64 	{%fd19, %fd20}, [%rd14];
	fma.rn.f64 	%fd21, %fd18, %fd17, %fd19;
	fma.rn.f64 	%fd22, %fd21, %fd17, %fd20;
	ld.global.nc.v2.f64 	{%fd23, %fd24}, [%rd14+16];
	fma.rn.f64 	%fd25, %fd22, %fd17, %fd23;
	fma.rn.f64 	%fd26, %fd25, %fd17, %fd24;
	ld.global.nc.v2.f64 	{%fd27, %fd28}, [%rd14+32];
	fma.rn.f64 	%fd29, %fd26, %fd17, %fd27;
	fma.rn.f64 	%fd30, %fd29, %fd17, %fd28;
	fma.rn.f64 	%fd31, %fd30, %fd41, %fd41;
	fma.rn.f64 	%fd32, %fd30, %fd17, 0d3FF0000000000000;
	selp.f64 	%fd33, %fd32, %fd31, %p4;
	and.b32  	%r13, %r14, 2;
	setp.eq.s32 	%p5, %r13, 0;
	mov.f64 	%fd34, 0d0000000000000000;
	sub.f64 	%fd35, %fd34, %fd33;
	selp.f64 	%fd36, %fd33, %fd35, %p5;
	mul.f64 	%fd37, %fd8, %fd36;
	add.f64 	%fd38, %fd1, %fd37;
	cvta.to.global.u64 	%rd15, %rd4;
	add.s64 	%rd17, %rd15, %rd8;
	st.global.f64 	[%rd17], %fd38;
	cvta.to.global.u64 	%rd18, %rd2;
	add.s64 	%rd19, %rd18, %rd8;
	ld.global.f64 	%fd39, [%rd19];
	fma.rn.f64 	%fd40, %fd37, 0d3FB999999999999A, %fd39;
	cvta.to.global.u64 	%rd20, %rd5;
	add.s64 	%rd21, %rd20, %rd8;
	st.global.f64 	[%rd21], %fd40;
$L__BB0_6:
	ret;

}
.func  (.param .align 16 .b8 func_retval0[16]) __internal_trig_reduction_slowpathd(
	.param .b64 __internal_trig_reduction_slowpathd_param_0
)
{
	.local .align 8 .b8 	__local_depot1[40];
	.reg .b64 	%SP;
	.reg .b64 	%SPL;
	.reg .pred 	%p<10>;
	.reg .b32 	%r<47>;
	.reg .b64 	%rd<74>;
	.reg .b64 	%fd<5>;

	mov.u64 	%SPL, __local_depot1;
	ld.param.f64 	%fd4, [__internal_trig_reduction_slowpathd_param_0];
	add.u64 	%rd1, %SPL, 0;
	{
	.reg .b32 %temp; 
	mov.b64 	{%temp, %r1}, %fd4;
	}
	shr.u32 	%r2, %r1, 20;
	and.b32  	%r3, %r2, 2047;
	setp.eq.s32 	%p1, %r3, 2047;
	mov.b32 	%r46, 0;
	@%p1 bra 	$L__BB1_9;
	add.s32 	%r20, %r3, -1024;
	mov.b64 	%rd20, %fd4;
	shl.b64 	%rd2, %rd20, 11;
	shr.u32 	%r4, %r20, 6;
	sub.s32 	%r45, 15, %r4;
	sub.s32 	%r21, 19, %r4;
	setp.lt.u32 	%p2, %r20, 128;
	selp.b32 	%r6, 18, %r21, %p2;
	setp.ge.s32 	%p3, %r45, %r6;
	mov.b64 	%rd70, 0;
	@%p3 bra 	$L__BB1_4;
	add.s32 	%r23, %r6, %r4;
	neg.s32 	%r43, %r23;
	or.b64  	%rd3, %rd2, -9223372036854775808;
	mov.b64 	%rd70, 0;
	mov.b32 	%r42, 0;
	mov.u64 	%rd25, __cudart_i2opi_d;
	mov.u32 	%r44, %r45;
$L__BB1_3:
	.pragma "nounroll";
	mul.wide.s32 	%rd22, %r42, 8;
	add.s64 	%rd23, %rd1, %rd22;
	mul.wide.s32 	%rd24, %r44, 8;
	add.s64 	%rd26, %rd25, %rd24;
	ld.global.nc.u64 	%rd27, [%rd26];
	{
	.reg .u32 %r0, %r1, %r2, %r3, %alo, %ahi, %blo, %bhi, %clo, %chi;
	mov.b64 	{%alo,%ahi}, %rd27;
	mov.b64 	{%blo,%bhi}, %rd3;
	mov.b64 	{%clo,%chi}, %rd70;
	mad.lo.cc.u32 	%r0, %alo, %blo, %clo;
	madc.hi.cc.u32 	%r1, %alo, %blo, %chi;
	madc.hi.u32 	%r2, %alo, %bhi, 0;
	mad.lo.cc.u32 	%r1, %alo, %bhi, %r1;
	madc.hi.cc.u32 	%r2, %ahi, %blo, %r2;
	madc.hi.u32 	%r3, %ahi, %bhi, 0;
	mad.lo.cc.u32 	%r1, %ahi, %blo, %r1;
	madc.lo.cc.u32 	%r2, %ahi, %bhi, %r2;
	addc.u32 	%r3, %r3, 0;
	mov.b64 	%rd28, {%r0,%r1};
	mov.b64 	%rd70, {%r2,%r3};
	}
	st.local.u64 	[%rd23], %rd28;
	add.s32 	%r44, %r44, 1;
	add.s32 	%r43, %r43, 1;
	add.s32 	%r42, %r42, 1;
	setp.ne.s32 	%p4, %r43, -15;
	mov.u32 	%r45, %r6;
	@%p4 bra 	$L__BB1_3;
$L__BB1_4:
	cvt.s64.s32 	%rd29, %r45;
	cvt.u64.u32 	%rd30, %r4;
	add.s64 	%rd31, %rd30, %rd29;
	shl.b64 	%rd32, %rd31, 3;
	add.s64 	%rd33, %rd1, %rd32;
	st.local.u64 	[%rd33+-120], %rd70;
	and.b32  	%r15, %r2, 63;
	ld.local.u64 	%rd72, [%rd1+16];
	ld.local.u64 	%rd71, [%rd1+24];
	setp.eq.s32 	%p5, %r15, 0;
	@%p5 bra 	$L__BB1_6;
	shl.b64 	%rd34, %rd71, %r15;
	shr.u64 	%rd35, %rd72, 1;
	xor.b32  	%r24, %r15, 63;
	shr.u64 	%rd36, %rd35, %r24;
	or.b64  	%rd71, %rd34, %rd36;
	ld.local.u64 	%rd37, [%rd1+8];
	shl.b64 	%rd38, %rd72, %r15;
	shr.u64 	%rd39, %rd37, 1;
	shr.u64 	%rd40, %rd39, %r24;
	or.b64  	%rd72, %rd38, %rd40;
$L__BB1_6:
	and.b32  	%r25, %r1, -2147483648;
	shr.u64 	%rd41, %rd71, 62;
	cvt.u32.u64 	%r26, %rd41;
	mov.b64 	{%r27, %r28}, %rd71;
	mov.b64 	{%r29, %r30}, %rd72;
	shf.l.wrap.b32 	%r31, %r30, %r27, 2;
	shf.l.wrap.b32 	%r32, %r27, %r28, 2;
	mov.b64 	%rd42, {%r31, %r32};
	shl.b64 	%rd43, %rd72, 2;
	shr.u64 	%rd44, %rd42, 63;
	cvt.u32.u64 	%r33, %rd44;
	add.s32 	%r34, %r33, %r26;
	setp.eq.s32 	%p6, %r25, 0;
	neg.s32 	%r35, %r34;
	selp.b32 	%r46, %r34, %r35, %p6;
	setp.gt.s64 	%p7, %rd42, -1;
	mov.b64 	%rd45, 0;
	{
	.reg .u32 %r0, %r1, %r2, %r3, %a0, %a1, %a2, %a3, %b0, %b1, %b2, %b3;
	mov.b64 	{%a0,%a1}, %rd45;
	mov.b64 	{%a2,%a3}, %rd45;
	mov.b64 	{%b0,%b1}, %rd43;
	mov.b64 	{%b2,%b3}, %rd42;
	sub.cc.u32 	%r0, %a0, %b0;
	subc.cc.u32 	%r1, %a1, %b1;
	subc.cc.u32 	%r2, %a2, %b2;
	subc.u32 	%r3, %a3, %b3;
	mov.b64 	%rd46, {%r0,%r1};
	mov.b64 	%rd47, {%r2,%r3};
	}
	xor.b32  	%r36, %r25, -2147483648;
	selp.b64 	%rd73, %rd42, %rd47, %p7;
	selp.b64 	%rd14, %rd43, %rd46, %p7;
	selp.b32 	%r17, %r25, %r36, %p7;
	clz.b64 	%r37, %rd73;
	cvt.u64.u32 	%rd15, %r37;
	setp.eq.s32 	%p8, %r37, 0;
	@%p8 bra 	$L__BB1_8;
	cvt.u32.u64 	%r38, %rd15;
	and.b32  	%r39, %r38, 63;
	shl.b64 	%rd48, %rd73, %r39;
	shr.u64 	%rd49, %rd14, 1;
	not.b32 	%r40, %r38;
	and.b32  	%r41, %r40, 63;
	shr.u64 	%rd50, %rd49, %r41;
	or.b64  	%rd73, %rd48, %rd50;
$L__BB1_8:
	mov.b64 	%rd51, -3958705157555305931;
	{
	.reg .u32 %r0, %r1, %r2, %r3, %alo, %ahi, %blo, %bhi;
	mov.b64 	{%alo,%ahi}, %rd73;
	mov.b64 	{%blo,%bhi}, %rd51;
	mul.lo.u32 	%r0, %alo, %blo;
	mul.hi.u32 	%r1, %alo, %blo;
	mad.lo.cc.u32 	%r1, %alo, %bhi, %r1;
	madc.hi.u32 	%r2, %alo, %bhi, 0;
	mad.lo.cc.u32 	%r1, %ahi, %blo, %r1;
	madc.hi.cc.u32 	%r2, %ahi, %blo, %r2;
	madc.hi.u32 	%r3, %ahi, %bhi, 0;
	mad.lo.cc.u32 	%r2, %ahi, %bhi, %r2;
	addc.u32 	%r3, %r3, 0;
	mov.b64 	%rd52, {%r0,%r1};
	mov.b64 	%rd53, {%r2,%r3};
	}
	setp.gt.s64 	%p9, %rd53, 0;
	{
	.reg .u32 %r0, %r1, %r2, %r3, %a0, %a1, %a2, %a3, %b0, %b1, %b2, %b3;
	mov.b64 	{%a0,%a1}, %rd52;
	mov.b64 	{%a2,%a3}, %rd53;
	mov.b64 	{%b0,%b1}, %rd52;
	mov.b64 	{%b2,%b3}, %rd53;
	add.cc.u32 	%r0, %a0, %b0;
	addc.cc.u32 	%r1, %a1, %b1;
	addc.cc.u32 	%r2, %a2, %b2;
	addc.u32 	%r3, %a3, %b3;
	mov.b64 	%rd54, {%r0,%r1};
	mov.b64 	%rd55, {%r2,%r3};
	}
	selp.b64 	%rd56, %rd55, %rd53, %p9;
	selp.s64 	%rd57, -1, 0, %p9;
	sub.s64 	%rd58, %rd57, %rd15;
	cvt.u64.u32 	%rd59, %r17;
	shl.b64 	%rd60, %rd59, 32;
	add.s64 	%rd61, %rd56, 1;
	shr.u64 	%rd62, %rd61, 10;
	add.s64 	%rd63, %rd62, 1;
	shr.u64 	%rd64, %rd63, 1;
	shl.b64 	%rd65, %rd58, 52;
	add.s64 	%rd66, %rd65, %rd64;
	add.s64 	%rd67, %rd66, 4602678819172646912;
	or.b64  	%rd68, %rd67, %rd60;
	mov.b64 	%fd4, %rd68;
$L__BB1_9:
	st.param.f64 	[func_retval0], %fd4;
	st.param.b32 	[func_retval0+8], %r46;
	ret;

}


// ===== COMPILED SASS (sm_100) =====

	.target	sm_100

	.elftype	@"ET_EXEC"


//--------------------- .note.nv.tkinfo           --------------------------
	.section	.note.nv.tkinfo,"",@"SHT_NOTE"
	.sectionflags	@"SHF_NOTE_NV_TKINFO"
	.tkinfo
        /*0018*/ 	.word	0x00000002
        /*0030*/ 	.string	""
        /*0030*/ 	.string	"ptxas"
        /*0030*/ 	.string	"Cuda compilation tools, release 13.0, V13.0.88"
        /*0030*/ 	.string	"Build cuda_13.0.r13.0/compiler.36424714_0"
        /*0030*/ 	.string	"-arch sm_100 -m 64 "



//--------------------- .note.nv.cuinfo           --------------------------
	.section	.note.nv.cuinfo,"",@"SHT_NOTE"
	.sectionflags	@"SHF_NOTE_NV_CUINFO"
        /*0018*/ 	.short	0x0002
        /*001a*/ 	.short	0x0064
        /*001c*/ 	.short	0x0082
	.zero		2


//--------------------- .nv.info                  --------------------------
	.section	.nv.info,"",@"SHT_CUDA_INFO"
	.align	4


	//----- nvinfo : EIATTR_REGCOUNT
	.align		4
        /*0000*/ 	.byte	0x04, 0x2f
        /*0002*/ 	.short	(.L_3 - .L_2)
	.align		4
.L_2:
        /*0004*/ 	.word	index@(rlang_step_kernel)
        /*0008*/ 	.word	0x0000001c


	//----- nvinfo : EIATTR_FRAME_SIZE
	.align		4
.L_3:
        /*000c*/ 	.byte	0x04, 0x11
        /*000e*/ 	.short	(.L_5 - .L_4)
	.align		4
.L_4:
        /*0010*/ 	.word	index@($rlang_step_kernel$__internal_trig_reduction_slowpathd)
        /*0014*/ 	.word	0x00000028


	//----- nvinfo : EIATTR_FRAME_SIZE
	.align		4
.L_5:
        /*0018*/ 	.byte	0x04, 0x11
        /*001a*/ 	.short	(.L_7 - .L_6)
	.align		4
.L_6:
        /*001c*/ 	.word	index@(rlang_step_kernel)
        /*0020*/ 	.word	0x00000028


	//----- nvinfo : EIATTR_MIN_STACK_SIZE
	.align		4
.L_7:
        /*0024*/ 	.byte	0x04, 0x12
        /*0026*/ 	.short	(.L_9 - .L_8)
	.align		4
.L_8:
        /*0028*/ 	.word	index@(rlang_step_kernel)
        /*002c*/ 	.word	0x00000028
.L_9:


//--------------------- .nv.compat                --------------------------
	.section	.nv.compat,"",@"SHT_CUDA_COMPAT_INFO"
	.align	4
        /*0000*/ 	.byte	0x02, 0x09, 0x00, 0x00, 0x02, 0x02, 0x01, 0x00, 0x02, 0x05, 0x05, 0x00, 0x03, 0x07, 0x01, 0x01
        /*0010*/ 	.byte	0x02, 0x03, 0x00, 0x00, 0x02, 0x06, 0x01, 0x00, 0x04, 0x0b, 0x08, 0x00, 0x01, 0x00, 0x00, 0x00
        /*0020*/ 	.byte	0x00, 0x00, 0x00, 0x00


//--------------------- .nv.info.rlang_step_kernel --------------------------
	.section	.nv.info.rlang_step_kernel,"",@"SHT_CUDA_INFO"
	.sectionflags	@""
	.align	4


	//----- nvinfo : EIATTR_CUDA_API_VERSION
	.align		4
        /*0000*/ 	.byte	0x04, 0x37
        /*0002*/ 	.short	(.L_11 - .L_10)
.L_10:
        /*0004*/ 	.word	0x00000082


	//----- nvinfo : EIATTR_KPARAM_INFO
	.align		4
.L_11:
        /*0008*/ 	.byte	0x04, 0x17
        /*000a*/ 	.short	(.L_13 - .L_12)
.L_12:
        /*000c*/ 	.word	0x00000000
        /*0010*/ 	.short	0x0007
        /*0012*/ 	.short	0x0038
        /*0014*/ 	.byte	0x00, 0xf0, 0x11, 0x00


	//----- nvinfo : EIATTR_KPARAM_INFO
	.align		4
.L_13:
        /*0018*/ 	.byte	0x04, 0x17
        /*001a*/ 	.short	(.L_15 - .L_14)
.L_14:
        /*001c*/ 	.word	0x00000000
        /*0020*/ 	.short	0x0006
        /*0022*/ 	.short	0x0030
        /*0024*/ 	.byte	0x00, 0xf5, 0x21, 0x00


	//----- nvinfo : EIATTR_KPARAM_INFO
	.align		4
.L_15:
        /*0028*/ 	.byte	0x04, 0x17
        /*002a*/ 	.short	(.L_17 - .L_16)
.L_16:
        /*002c*/ 	.word	0x00000000
        /*0030*/ 	.short	0x0005
        /*0032*/ 	.short	0x0028
        /*0034*/ 	.byte	0x00, 0xf5, 0x21, 0x00


	//----- nvinfo : EIATTR_KPARAM_INFO
	.align		4
.L_17:
        /*0038*/ 	.byte	0x04, 0x17
        /*003a*/ 	.short	(.L_19 - .L_18)
.L_18:
        /*003c*/ 	.word	0x00000000
        /*0040*/ 	.short	0x0004
        /*0042*/ 	.short	0x0020
        /*0044*/ 	.byte	0x00, 0xf0, 0x21, 0x00


	//----- nvinfo : EIATTR_KPARAM_INFO
	.align		4
.L_19:
        /*0048*/ 	.byte	0x04, 0x17
        /*004a*/ 	.short	(.L_21 - .L_20)
.L_20:
        /*004c*/ 	.word	0x00000000
        /*0050*/ 	.short	0x0003
        /*0052*/ 	.short	0x0018
        /*0054*/ 	.byte	0x00, 0xf0, 0x21, 0x00


	//----- nvinfo : EIATTR_KPARAM_INFO
	.align		4
.L_21:
        /*0058*/ 	.byte	0x04, 0x17
        /*005a*/ 	.short	(.L_23 - .L_22)
.L_22:
        /*005c*/ 	.word	0x00000000
        /*0060*/ 	.short	0x0002
        /*0062*/ 	.short	0x0010
        /*0064*/ 	.byte	0x00, 0xf5, 0x21, 0x00


	//----- nvinfo : EIATTR_KPARAM_INFO
	.align		4
.L_23:
        /*0068*/ 	.byte	0x04, 0x17
        /*006a*/ 	.short	(.L_25 - .L_24)
.L_24:
        /*006c*/ 	.word	0x00000000
        /*0070*/ 	.short	0x0001
        /*0072*/ 	.short	0x0008
        /*0074*/ 	.byte	0x00, 0xf5, 0x21, 0x00


	//----- nvinfo : EIATTR_KPARAM_INFO
	.align		4
.L_25:
        /*0078*/ 	.byte	0x04, 0x17
        /*007a*/ 	.short	(.L_27 - .L_26)
.L_26:
        /*007c*/ 	.word	0x00000000
        /*0080*/ 	.short	0x0000
        /*0082*/ 	.short	0x0000
        /*0084*/ 	.byte	0x00, 0xf5, 0x21, 0x00


	//----- nvinfo : EIATTR_SPARSE_MMA_MASK
	.align		4
.L_27:
        /*0088*/ 	.byte	0x03, 0x50
        /*008a*/ 	.short	0x0000


	//----- nvinfo : EIATTR_MAXREG_COUNT
	.align		4
        /*008c*/ 	.byte	0x03, 0x1b
        /*008e*/ 	.short	0x00ff


	//----- nvinfo : EIATTR_MERCURY_ISA_VERSION
	.align		4
        /*0090*/ 	.byte	0x03, 0x5f
        /*0092*/ 	.short	0x0101


	//----- nvinfo : EIATTR_VRC_CTA_INIT_COUNT
	.align		4
        /*0094*/ 	.byte	0x02, 0x4a
	.zero		1
	.zero		1


	//----- nvinfo : EIATTR_EXIT_INSTR_OFFSETS
	.align		4
        /*0098*/ 	.byte	0x04, 0x1c
        /*009a*/ 	.short	(.L_29 - .L_28)


	//   ....[0]....
.L_28:
        /*009c*/ 	.word	0x00000080


	//   ....[1]....
        /*00a0*/ 	.word	0x00000560


	//----- nvinfo : EIATTR_CRS_STACK_SIZE
	.align		4
.L_29:
        /*00a4*/ 	.byte	0x04, 0x1e
        /*00a6*/ 	.short	(.L_31 - .L_30)
.L_30:
        /*00a8*/ 	.word	0x00000000


	//----- nvinfo : EIATTR_CBANK_PARAM_SIZE
	.align		4
.L_31:
        /*00ac*/ 	.byte	0x03, 0x19
        /*00ae*/ 	.short	0x003c


	//----- nvinfo : EIATTR_PARAM_CBANK
	.align		4
        /*00b0*/ 	.byte	0x04, 0x0a
        /*00b2*/ 	.short	(.L_33 - .L_32)
	.align		4
.L_32:
        /*00b4*/ 	.word	index@(.nv.constant0.rlang_step_kernel)
        /*00b8*/ 	.short	0x0380
        /*00ba*/ 	.short	0x003c


	//----- nvinfo : EIATTR_SW_WAR
	.align		4
.L_33:
        /*00bc*/ 	.byte	0x04, 0x36
        /*00be*/ 	.short	(.L_35 - .L_34)
.L_34:
        /*00c0*/ 	.word	0x00000008
.L_35:


//--------------------- .nv.callgraph             --------------------------
	.section	.nv.callgraph,"",@"SHT_CUDA_CALLGRAPH"
	.align	4
	.sectionentsize	8
	.align		4
        /*0000*/ 	.word	0x00000000
	.align		4
        /*0004*/ 	.word	0xffffffff
	.align		4
        /*0008*/ 	.word	0x00000000
	.align		4
        /*000c*/ 	.word	0xfffffffe
	.align		4
        /*0010*/ 	.word	0x00000000
	.align		4
        /*0014*/ 	.word	0xfffffffd
	.align		4
        /*0018*/ 	.word	0x00000000
	.align		4
        /*001c*/ 	.word	0xfffffffc


//--------------------- .nv.constant4             --------------------------
	.section	.nv.constant4,"a",@progbits
	.align	8
	.align		8
.nv.constant4:
        /*0000*/ 	.dword	__cudart_i2opi_d
	.align		8
        /*0008*/ 	.dword	__cudart_sin_cos_coeffs


//--------------------- .text.rlang_step_kernel   --------------------------
	.section	.text.rlang_step_kernel,"ax",@progbits
	.align	128
        .global         rlang_step_kernel
        .type           rlang_step_kernel,@function
        .size           rlang_step_kernel,(.L_x_10 - rlang_step_kernel)
        .other          rlang_step_kernel,@"STO_CUDA_ENTRY STV_DEFAULT"
rlang_step_kernel:
.text.rlang_step_kernel:
[----:B------:R-:W0:Y:S01]  /*0000*/  LDC R1, c[0x0][0x37c] ;  /* 0x0000df00ff017b82 */ /* 0x000e220000000800 */
[----:B------:R-:W1:Y:S07]  /*0010*/  S2R R3, SR_TID.X ;  /* 0x0000000000037919 */ /* 0x000e6e0000002100 */
[----:B------:R-:W1:Y:S01]  /*0020*/  S2UR UR4, SR_CTAID.X ;  /* 0x00000000000479c3 */ /* 0x000e620000002500 */
[----:B------:R-:W2:Y:S01]  /*0030*/  LDCU UR5, c[0x0][0x3b8] ;  /* 0x00007700ff0577ac */ /* 0x000ea20008000800 */
[----:B0-----:R-:W-:-:S06]  /*0040*/  VIADD R1, R1, 0xffffffd8 ;  /* 0xffffffd801017836 */ /* 0x001fcc0000000000 */
[----:B------:R-:W1:Y:S02]  /*0050*/  LDC R8, c[0x0][0x360] ;  /* 0x0000d800ff087b82 */ /* 0x000e640000000800 */
[----:B-1----:R-:W-:-:S05]  /*0060*/  IMAD R8, R8, UR4, R3 ;  /* 0x0000000408087c24 */ /* 0x002fca000f8e0203 */
[----:B--2---:R-:W-:-:S13]  /*0070*/  ISETP.GE.AND P0, PT, R8, UR5, PT ;  /* 0x0000000508007c0c */ /* 0x004fda000bf06270 */
[----:B------:R-:W-:Y:S05]  /*0080*/  @P0 EXIT ;  /* 0x000000000000094d */ /* 0x000fea0003800000 */
[----:B------:R-:W0:Y:S01]  /*0090*/  LDC.64 R6, c[0x0][0x380] ;  /* 0x0000e000ff067b82 */ /* 0x000e220000000a00 */
[----:B------:R-:W1:Y:S01]  /*00a0*/  LDCU.64 UR4, c[0x0][0x358] ;  /* 0x00006b00ff0477ac */ /* 0x000e620008000a00 */
[----:B------:R-:W2:Y:S06]  /*00b0*/  LDCU.64 UR6, c[0x0][0x3a0] ;  /* 0x00007400ff0677ac */ /* 0x000eac0008000a00 */
[----:B------:R-:W3:Y:S01]  /*00c0*/  LDC.64 R10, c[0x0][0x390] ;  /* 0x0000e400ff0a7b82 */ /* 0x000ee20000000a00 */
[----:B0-----:R-:W-:-:S06]  /*00d0*/  IMAD.WIDE R6, R8, 0x8, R6 ;  /* 0x0000000808067825 */ /* 0x001fcc00078e0206 */
[----:B-1----:R-:W2:Y:S01]  /*00e0*/  LDG.E.64 R6, desc[UR4][R6.64] ;  /* 0x0000000406067981 */ /* 0x002ea2000c1e1b00 */
[----:B---3--:R-:W-:-:S05]  /*00f0*/  IMAD.WIDE R10, R8, 0x8, R10 ;  /* 0x00000008080a7825 */ /* 0x008fca00078e020a */
[----:B------:R-:W2:Y:S01]  /*0100*/  LDG.E.64 R4, desc[UR4][R10.64] ;  /* 0x000000040a047981 */ /* 0x000ea2000c1e1b00 */
[----:B------:R-:W-:Y:S01]  /*0110*/  BSSY.RECONVERGENT B0, `(.L_x_0) ;  /* 0x0000018000007945 */ /* 0x000fe20003800200 */
[----:B--2---:R-:W-:-:S08]  /*0120*/  DFMA R4, R6, UR6, R4 ;  /* 0x0000000606047c2b */ /* 0x004fd00008000004 */
[----:B------:R-:W-:-:S14]  /*0130*/  DSETP.NEU.AND P0, PT, |R4|, +INF , PT ;  /* 0x7ff000000400742a */ /* 0x000fdc0003f0d200 */
[----:B------:R-:W-:Y:S01]  /*0140*/  @!P0 DMUL R2, RZ, R4 ;  /* 0x00000004ff028228 */ /* 0x000fe20000000000 */
[----:B------:R-:W-:Y:S01]  /*0150*/  @!P0 IMAD.MOV.U32 R0, RZ, RZ, RZ ;  /* 0x000000ffff008224 */ /* 0x000fe200078e00ff */
[----:B------:R-:W-:Y:S09]  /*0160*/  @!P0 BRA `(.L_x_1) ;  /* 0x0000000000488947 */ /* 0x000ff20003800000 */
[----:B------:R-:W-:Y:S01]  /*0170*/  UMOV UR6, 0x6dc9c883 ;  /* 0x6dc9c88300067882 */ /* 0x000fe20000000000 */
[----:B------:R-:W-:Y:S01]  /*0180*/  UMOV UR7, 0x3fe45f30 ;  /* 0x3fe45f3000077882 */ /* 0x000fe20000000000 */
[C---:B------:R-:W-:Y:S02]  /*0190*/  DSETP.GE.AND P0, PT, |R4|.reuse, 2.14748364800000000000e+09, PT ;  /* 0x41e000000400742a */ /* 0x040fe40003f06200 */
[----:B------:R-:W-:Y:S01]  /*01a0*/  DMUL R10, R4, UR6 ;  /* 0x00000006040a7c28 */ /* 0x000fe20008000000 */
[----:B------:R-:W-:Y:S01]  /*01b0*/  UMOV UR6, 0x54442d18 ;  /* 0x54442d1800067882 */ /* 0x000fe20000000000 */
[----:B------:R-:W-:-:S04]  /*01c0*/  UMOV UR7, 0x3ff921fb ;  /* 0x3ff921fb00077882 */ /* 0x000fc80000000000 */
[----:B------:R-:W0:Y:S08]  /*01d0*/  F2I.F64 R0, R10 ;  /* 0x0000000a00007311 */ /* 0x000e300000301100 */
[----:B0-----:R-:W0:Y:S02]  /*01e0*/  I2F.F64 R2, R0 ;  /* 0x0000000000027312 */ /* 0x001e240000201c00 */
[----:B0-----:R-:W-:Y:S01]  /*01f0*/  DFMA R12, R2, -UR6, R4 ;  /* 0x80000006020c7c2b */ /* 0x001fe20008000004 */
[----:B------:R-:W-:Y:S01]  /*0200*/  UMOV UR6, 0x33145c00 ;  /* 0x33145c0000067882 */ /* 0x000fe20000000000 */
[----:B------:R-:W-:-:S06]  /*0210*/  UMOV UR7, 0x3c91a626 ;  /* 0x3c91a62600077882 */ /* 0x000fcc0000000000 */
[----:B------:R-:W-:Y:S01]  /*0220*/  DFMA R12, R2, -UR6, R12 ;  /* 0x80000006020c7c2b */ /* 0x000fe2000800000c */
[----:B------:R-:W-:Y:S01]  /*0230*/  UMOV UR6, 0x252049c0 ;  /* 0x252049c000067882 */ /* 0x000fe20000000000 */
[----:B------:R-:W-:-:S06]  /*0240*/  UMOV UR7, 0x397b839a ;  /* 0x397b839a00077882 */ /* 0x000fcc0000000000 */
[----:B------:R-:W-:Y:S01]  /*0250*/  DFMA R2, R2, -UR6, R12 ;  /* 0x8000000602027c2b */ /* 0x000fe2000800000c */
[----:B------:R-:W-:Y:S10]  /*0260*/  @!P0 BRA `(.L_x_1) ;  /* 0x0000000000088947 */ /* 0x000ff40003800000 */
[----:B------:R-:W-:-:S07]  /*0270*/  MOV R10, 0x290 ;  /* 0x00000290000a7802 */ /* 0x000fce0000000f00 */
[----:B------:R-:W-:Y:S05]  /*0280*/  CALL.REL.NOINC `($rlang_step_kernel$__internal_trig_reduction_slowpathd) ;  /* 0x0000000000b87944 */ /* 0x000fea0003c00000 */
.L_x_1:
[----:B------:R-:W-:Y:S05]  /*0290*/  BSYNC.RECONVERGENT B0 ;  /* 0x0000000000007941 */ /* 0x000fea0003800200 */
.L_x_0:
[----:B------:R-:W0:Y:S01]  /*02a0*/  LDCU.64 UR6, c[0x4][0x8] ;  /* 0x01000100ff0677ac */ /* 0x000e220008000a00 */
[----:B------:R-:W-:-:S05]  /*02b0*/  IMAD.SHL.U32 R4, R0, 0x40, RZ ;  /* 0x0000004000047824 */ /* 0x000fca00078e00ff */
[----:B------:R-:W-:-:S04]  /*02c0*/  LOP3.LUT R4, R4, 0x40, RZ, 0xc0, !PT ;  /* 0x0000004004047812 */ /* 0x000fc800078ec0ff */
[----:B0-----:R-:W-:-:S05]  /*02d0*/  IADD3 R10, P0, PT, R4, UR6, RZ ;  /* 0x00000006040a7c10 */ /* 0x001fca000ff1e0ff */
[----:B------:R-:W-:Y:S01]  /*02e0*/  IMAD.X R11, RZ, RZ, UR7, P0 ;  /* 0x00000007ff0b7e24 */ /* 0x000fe200080e06ff */
[----:B------:R-:W-:Y:S01]  /*02f0*/  LOP3.LUT R4, R0, 0x1, RZ, 0xc0, !PT ;  /* 0x0000000100047812 */ /* 0x000fe200078ec0ff */
[----:B------:R-:W-:Y:S01]  /*0300*/  IMAD.MOV.U32 R24, RZ, RZ, 0x20fd8164 ;  /* 0x20fd8164ff187424 */ /* 0x000fe200078e00ff */
[----:B------:R-:W0:Y:S02]  /*0310*/  LDCU.64 UR6, c[0x0][0x398] ;  /* 0x00007300ff0677ac */ /* 0x000e240008000a00 */
[----:B------:R-:W2:Y:S04]  /*0320*/  LDG.E.128.CONSTANT R12, desc[UR4][R10.64] ;  /* 0x000000040a0c7981 */ /* 0x000ea8000c1e9d00 */
[----:B------:R-:W3:Y:S04]  /*0330*/  LDG.E.128.CONSTANT R16, desc[UR4][R10.64+0x10] ;  /* 0x000010040a107981 */ /* 0x000ee8000c1e9d00 */
[----:B------:R1:W4:Y:S01]  /*0340*/  LDG.E.128.CONSTANT R20, desc[UR4][R10.64+0x20] ;  /* 0x000020040a147981 */ /* 0x000322000c1e9d00 */
[----:B------:R-:W-:Y:S01]  /*0350*/  IMAD.MOV.U32 R9, RZ, RZ, 0x3da8ff83 ;  /* 0x3da8ff83ff097424 */ /* 0x000fe200078e00ff */
[----:B------:R-:W-:Y:S01]  /*0360*/  ISETP.NE.U32.AND P0, PT, R4, 0x1, PT ;  /* 0x000000010400780c */ /* 0x000fe20003f05070 */
[----:B------:R-:W-:-:S03]  /*0370*/  DMUL R4, R2, R2 ;  /* 0x0000000202047228 */ /* 0x000fc60000000000 */
[----:B------:R-:W-:Y:S02]  /*0380*/  FSEL R24, R24, -8.06006814911005101289e+34, !P0 ;  /* 0xf9785eba18187808 */ /* 0x000fe40004000000 */
[----:B------:R-:W-:Y:S01]  /*0390*/  FSEL R25, -R9, 0.11223486810922622681, !P0 ;  /* 0x3de5db6509197808 */ /* 0x000fe20004000100 */
[----:B-1----:R-:W1:Y:S05]  /*03a0*/  LDC.64 R10, c[0x0][0x3a8] ;  /* 0x0000ea00ff0a7b82 */ /* 0x002e6a0000000a00 */
[----:B--2---:R-:W-:-:S08]  /*03b0*/  DFMA R12, R4, R24, R12 ;  /* 0x00000018040c722b */ /* 0x004fd0000000000c */
[----:B------:R-:W-:-:S08]  /*03c0*/  DFMA R12, R4, R12, R14 ;  /* 0x0000000c040c722b */ /* 0x000fd0000000000e */
[----:B---3--:R-:W-:-:S08]  /*03d0*/  DFMA R12, R4, R12, R16 ;  /* 0x0000000c040c722b */ /* 0x008fd00000000010 */
[----:B------:R-:W-:-:S08]  /*03e0*/  DFMA R12, R4, R12, R18 ;  /* 0x0000000c040c722b */ /* 0x000fd00000000012 */
[----:B----4-:R-:W-:-:S08]  /*03f0*/  DFMA R12, R4, R12, R20 ;  /* 0x0000000c040c722b */ /* 0x010fd00000000014 */
[----:B------:R-:W-:-:S08]  /*0400*/  DFMA R12, R4, R12, R22 ;  /* 0x0000000c040c722b */ /* 0x000fd00000000016 */
[----:B------:R-:W-:Y:S02]  /*0410*/  DFMA R2, R12, R2, R2 ;  /* 0x000000020c02722b */ /* 0x000fe40000000002 */
[----:B------:R-:W-:Y:S01]  /*0420*/  DFMA R4, R4, R12, 1 ;  /* 0x3ff000000404742b */ /* 0x000fe2000000000c */
[----:B------:R-:W2:Y:S09]  /*0430*/  LDC.64 R12, c[0x0][0x388] ;  /* 0x0000e200ff0c7b82 */ /* 0x000eb20000000a00 */
[----:B------:R-:W-:-:S02]  /*0440*/  FSEL R4, R4, R2, !P0 ;  /* 0x0000000204047208 */ /* 0x000fc40004000000 */
[----:B------:R-:W-:Y:S02]  /*0450*/  FSEL R5, R5, R3, !P0 ;  /* 0x0000000305057208 */ /* 0x000fe40004000000 */
[----:B------:R-:W-:-:S04]  /*0460*/  LOP3.LUT P0, RZ, R0, 0x2, RZ, 0xc0, !PT ;  /* 0x0000000200ff7812 */ /* 0x000fc8000780c0ff */
[----:B------:R-:W-:-:S10]  /*0470*/  DADD R2, RZ, -R4 ;  /* 0x00000000ff027229 */ /* 0x000fd40000000804 */
[----:B------:R-:W-:Y:S02]  /*0480*/  FSEL R2, R4, R2, !P0 ;  /* 0x0000000204027208 */ /* 0x000fe40004000000 */
[----:B------:R-:W-:Y:S01]  /*0490*/  FSEL R3, R5, R3, !P0 ;  /* 0x0000000305037208 */ /* 0x000fe20004000000 */
[----:B-1----:R-:W-:-:S04]  /*04a0*/  IMAD.WIDE R4, R8, 0x8, R10 ;  /* 0x0000000808047825 */ /* 0x002fc800078e020a */
[----:B--2---:R-:W-:Y:S01]  /*04b0*/  IMAD.WIDE R10, R8, 0x8, R12 ;  /* 0x00000008080a7825 */ /* 0x004fe200078e020c */
[----:B0-----:R-:W-:Y:S01]  /*04c0*/  DMUL R2, R2, UR6 ;  /* 0x0000000602027c28 */ /* 0x001fe20008000000 */
[----:B------:R-:W0:Y:S07]  /*04d0*/  LDC.64 R12, c[0x0][0x3b0] ;  /* 0x0000ec00ff0c7b82 */ /* 0x000e2e0000000a00 */
[----:B------:R-:W-:-:S07]  /*04e0*/  DADD R6, R6, R2 ;  /* 0x0000000006067229 */ /* 0x000fce0000000002 */
[----:B------:R-:W-:Y:S04]  /*04f0*/  STG.E.64 desc[UR4][R4.64], R6 ;  /* 0x0000000604007986 */ /* 0x000fe8000c101b04 */
[----:B------:R-:W2:Y:S01]  /*0500*/  LDG.E.64 R10, desc[UR4][R10.64] ;  /* 0x000000040a0a7981 */ /* 0x000ea2000c1e1b00 */
[----:B------:R-:W-:Y:S01]  /*0510*/  UMOV UR6, 0x9999999a ;  /* 0x9999999a00067882 */ /* 0x000fe20000000000 */
[----:B------:R-:W-:Y:S01]  /*0520*/  UMOV UR7, 0x3fb99999 ;  /* 0x3fb9999900077882 */ /* 0x000fe20000000000 */
[----:B0-----:R-:W-:Y:S01]  /*0530*/  IMAD.WIDE R8, R8, 0x8, R12 ;  /* 0x0000000808087825 */ /* 0x001fe200078e020c */
[----:B--2---:R-:W-:-:S07]  /*0540*/  DFMA R2, R2, UR6, R10 ;  /* 0x0000000602027c2b */ /* 0x004fce000800000a */
[----:B------:R-:W-:Y:S01]  /*0550*/  STG.E.64 desc[UR4][R8.64], R2 ;  /* 0x0000000208007986 */ /* 0x000fe2000c101b04 */
[----:B------:R-:W-:Y:S05]  /*0560*/  EXIT ;  /* 0x000000000000794d */ /* 0x000fea0003800000 */
        .type           $rlang_step_kernel$__internal_trig_reduction_slowpathd,@function
        .size           $rlang_step_kernel$__internal_trig_reduction_slowpathd,(.L_x_10 - $rlang_step_kernel$__internal_trig_reduction_slowpathd)
$rlang_step_kernel$__internal_trig_reduction_slowpathd:
[--C-:B------:R-:W-:Y:S01]  /*0570*/  SHF.R.U32.HI R0, RZ, 0x14, R5.reuse ;  /* 0x00000014ff007819 */ /* 0x100fe20000011605 */
[----:B------:R-:W-:Y:S02]  /*0580*/  IMAD.MOV.U32 R11, RZ, RZ, R4 ;  /* 0x000000ffff0b7224 */ /* 0x000fe400078e0004 */
[----:B------:R-:W-:Y:S01]  /*0590*/  IMAD.MOV.U32 R16, RZ, RZ, R5 ;  /* 0x000000ffff107224 */ /* 0x000fe200078e0005 */
[----:B------:R-:W-:Y:S01]  /*05a0*/  LOP3.LUT R2, R0, 0x7ff, RZ, 0xc0, !PT ;  /* 0x000007ff00027812 */ /* 0x000fe200078ec0ff */
[----:B------:R-:W-:-:S03]  /*05b0*/  IMAD.MOV.U32 R3, RZ, RZ, RZ ;  /* 0x000000ffff037224 */ /* 0x000fc600078e00ff */
[----:B------:R-:W-:-:S13]  /*05c0*/  ISETP.NE.AND P0, PT, R2, 0x7ff, PT ;  /* 0x000007ff0200780c */ /* 0x000fda0003f05270 */
[----:B------:R-:W-:Y:S05]  /*05d0*/  @!P0 BRA `(.L_x_2) ;  /* 0x0000000800508947 */ /* 0x000fea0003800000 */
[----:B------:R-:W-:Y:S01]  /*05e0*/  VIADD R2, R2, 0xfffffc00 ;  /* 0xfffffc0002027836 */ /* 0x000fe20000000000 */
[----:B------:R-:W-:Y:S01]  /*05f0*/  BSSY.RECONVERGENT B1, `(.L_x_3) ;  /* 0x0000031000017945 */ /* 0x000fe20003800200 */
[----:B------:R-:W-:Y:S01]  /*0600*/  IMAD.MOV.U32 R9, RZ, RZ, R5 ;  /* 0x000000ffff097224 */ /* 0x000fe200078e0005 */
[----:B------:R-:W-:Y:S02]  /*0610*/  CS2R R12, SRZ ;  /* 0x00000000000c7805 */ /* 0x000fe4000001ff00 */
[----:B------:R-:W-:Y:S02]  /*0620*/  SHF.R.U32.HI R17, RZ, 0x6, R2 ;  /* 0x00000006ff117819 */ /* 0x000fe40000011602 */
[----:B------:R-:W-:Y:S02]  /*0630*/  ISETP.GE.U32.AND P0, PT, R2, 0x80, PT ;  /* 0x000000800200780c */ /* 0x000fe40003f06070 */
[C---:B------:R-:W-:Y:S02]  /*0640*/  IADD3 R4, PT, PT, -R17.reuse, 0x13, RZ ;  /* 0x0000001311047810 */ /* 0x040fe40007ffe1ff */
[----:B------:R-:W-:-:S02]  /*0650*/  IADD3 R2, PT, PT, -R17, 0xf, RZ ;  /* 0x0000000f11027810 */ /* 0x000fc40007ffe1ff */
[----:B------:R-:W-:-:S04]  /*0660*/  SEL R4, R4, 0x12, P0 ;  /* 0x0000001204047807 */ /* 0x000fc80000000000 */
[----:B------:R-:W-:-:S13]  /*0670*/  ISETP.GE.AND P0, PT, R2, R4, PT ;  /* 0x000000040200720c */ /* 0x000fda0003f06270 */
[----:B------:R-:W-:Y:S05]  /*0680*/  @P0 BRA `(.L_x_4) ;  /* 0x00000000009c0947 */ /* 0x000fea0003800000 */
[----:B------:R-:W0:Y:S01]  /*0690*/  LDC.64 R14, c[0x0][0x358] ;  /* 0x0000d600ff0e7b82 */ /* 0x000e220000000a00 */
[C---:B------:R-:W-:Y:S01]  /*06a0*/  SHF.L.U64.HI R19, R11.reuse, 0xb, R16 ;  /* 0x0000000b0b137819 */ /* 0x040fe20000010210 */
[----:B------:R-:W-:Y:S01]  /*06b0*/  BSSY.RECONVERGENT B2, `(.L_x_5) ;  /* 0x0000023000027945 */ /* 0x000fe20003800200 */
[----:B------:R-:W-:Y:S01]  /*06c0*/  IMAD.SHL.U32 R11, R11, 0x800, RZ ;  /* 0x000008000b0b7824 */ /* 0x000fe200078e00ff */
[----:B------:R-:W-:Y:S01]  /*06d0*/  IADD3 R16, PT, PT, RZ, -R17, -R4 ;  /* 0x80000011ff107210 */ /* 0x000fe20007ffe804 */
[----:B------:R-:W-:Y:S01]  /*06e0*/  IMAD.MOV.U32 R5, RZ, RZ, R2 ;  /* 0x000000ffff057224 */ /* 0x000fe200078e0002 */
[----:B------:R-:W-:Y:S01]  /*06f0*/  CS2R R12, SRZ ;  /* 0x00000000000c7805 */ /* 0x000fe2000001ff00 */
[----:B------:R-:W-:Y:S01]  /*0700*/  IMAD.MOV.U32 R18, RZ, RZ, RZ ;  /* 0x000000ffff127224 */ /* 0x000fe200078e00ff */
[----:B------:R-:W-:-:S07]  /*0710*/  LOP3.LUT R19, R19, 0x80000000, RZ, 0xfc, !PT ;  /* 0x8000000013137812 */ /* 0x000fce00078efcff */
.L_x_6:
[----:B------:R-:W1:Y:S01]  /*0720*/  LDC.64 R2, c[0x4][RZ] ;  /* 0x01000000ff027b82 */ /* 0x000e620000000a00 */
[----:B0-----:R-:W-:Y:S02]  /*0730*/  R2UR UR6, R14 ;  /* 0x000000000e0672ca */ /* 0x001fe400000e0000 */
[----:B------:R-:W-:Y:S01]  /*0740*/  R2UR UR7, R15 ;  /* 0x000000000f0772ca */ /* 0x000fe200000e0000 */
[----:B-1----:R-:W-:-:S12]  /*0750*/  IMAD.WIDE R2, R5, 0x8, R2 ;  /* 0x0000000805027825 */ /* 0x002fd800078e0202 */
[----:B------:R-:W2:Y:S01]  /*0760*/  LDG.E.64.CONSTANT R2, desc[UR6][R2.64] ;  /* 0x0000000602027981 */ /* 0x000ea2000c1e9b00 */
[----:B------:R-:W-:Y:S02]  /*0770*/  VIADD R16, R16, 0x1 ;  /* 0x0000000110107836 */ /* 0x000fe40000000000 */
[----:B------:R-:W-:Y:S02]  /*0780*/  VIADD R5, R5, 0x1 ;  /* 0x0000000105057836 */ /* 0x000fe40000000000 */
[----:B--2---:R-:W-:-:S04]  /*0790*/  IMAD.WIDE.U32 R12, P2, R2, R11, R12 ;  /* 0x0000000b020c7225 */ /* 0x004fc8000784000c */
[----:B------:R-:W-:Y:S02]  /*07a0*/  IMAD R21, R2, R19, RZ ;  /* 0x0000001302157224 */ /* 0x000fe400078e02ff */
[CC--:B------:R-:W-:Y:S02]  /*07b0*/  IMAD R20, R3.reuse, R11.reuse, RZ ;  /* 0x0000000b03147224 */ /* 0x0c0fe400078e02ff */
[----:B------:R-:W-:Y:S01]  /*07c0*/  IMAD.HI.U32 R23, R3, R11, RZ ;  /* 0x0000000b03177227 */ /* 0x000fe200078e00ff */
[----:B------:R-:W-:-:S03]  /*07d0*/  IADD3 R13, P0, PT, R21, R13, RZ ;  /* 0x0000000d150d7210 */ /* 0x000fc60007f1e0ff */
[----:B------:R-:W-:Y:S01]  /*07e0*/  IMAD R21, R18, 0x8, R1 ;  /* 0x0000000812157824 */ /* 0x000fe200078e0201 */
[----:B------:R-:W-:Y:S01]  /*07f0*/  IADD3 R13, P1, PT, R20, R13, RZ ;  /* 0x0000000d140d7210 */ /* 0x000fe20007f3e0ff */
[----:B------:R-:W-:-:S04]  /*0800*/  IMAD.HI.U32 R20, R2, R19, RZ ;  /* 0x0000001302147227 */ /* 0x000fc800078e00ff */
[----:B------:R-:W-:Y:S01]  /*0810*/  IMAD.X R2, RZ, RZ, R20, P2 ;  /* 0x000000ffff027224 */ /* 0x000fe200010e0614 */
[----:B------:R0:W-:Y:S01]  /*0820*/  STL.64 [R21], R12 ;  /* 0x0000000c15007387 */ /* 0x0001e20000100a00 */
[----:B------:R-:W-:-:S03]  /*0830*/  IMAD.HI.U32 R20, R3, R19, RZ ;  /* 0x0000001303147227 */ /* 0x000fc600078e00ff */
[----:B------:R-:W-:Y:S01]  /*0840*/  IADD3.X R2, P0, PT, R23, R2, RZ, P0, !PT ;  /* 0x0000000217027210 */ /* 0x000fe2000071e4ff */
[----:B------:R-:W-:Y:S02]  /*0850*/  IMAD R3, R3, R19, RZ ;  /* 0x0000001303037224 */ /* 0x000fe400078e02ff */
[----:B------:R-:W-:-:S03]  /*0860*/  VIADD R18, R18, 0x1 ;  /* 0x0000000112127836 */ /* 0x000fc60000000000 */
[----:B------:R-:W-:Y:S01]  /*0870*/  IADD3.X R3, P1, PT, R3, R2, RZ, P1, !PT ;  /* 0x0000000203037210 */ /* 0x000fe20000f3e4ff */
[----:B------:R-:W-:Y:S01]  /*0880*/  IMAD.X R2, RZ, RZ, R20, P0 ;  /* 0x000000ffff027224 */ /* 0x000fe200000e0614 */
[----:B------:R-:W-:-:S03]  /*0890*/  ISETP.NE.AND P0, PT, R16, -0xf, PT ;  /* 0xfffffff11000780c */ /* 0x000fc60003f05270 */
[----:B------:R-:W-:Y:S02]  /*08a0*/  IMAD.X R2, RZ, RZ, R2, P1 ;  /* 0x000000ffff027224 */ /* 0x000fe400008e0602 */
[----:B0-----:R-:W-:Y:S02]  /*08b0*/  IMAD.MOV.U32 R12, RZ, RZ, R3 ;  /* 0x000000ffff0c7224 */ /* 0x001fe400078e0003 */
[----:B------:R-:W-:-:S06]  /*08c0*/  IMAD.MOV.U32 R13, RZ, RZ, R2 ;  /* 0x000000ffff0d7224 */ /* 0x000fcc00078e0002 */
[----:B------:R-:W-:Y:S05]  /*08d0*/  @P0 BRA `(.L_x_6) ;  /* 0xfffffffc00900947 */ /* 0x000fea000383ffff */
[----:B------:R-:W-:Y:S05]  /*08e0*/  BSYNC.RECONVERGENT B2 ;  /* 0x0000000000027941 */ /* 0x000fea0003800200 */
.L_x_5:
[----:B------:R-:W-:-:S07]  /*08f0*/  IMAD.MOV.U32 R2, RZ, RZ, R4 ;  /* 0x000000ffff027224 */ /* 0x000fce00078e0004 */
.L_x_4:
[----:B------:R-:W-:Y:S05]  /*0900*/  BSYNC.RECONVERGENT B1 ;  /* 0x0000000000017941 */ /* 0x000fea0003800200 */
.L_x_3:
[----:B------:R-:W-:Y:S01]  /*0910*/  LOP3.LUT P0, R23, R0, 0x3f, RZ, 0xc0, !PT ;  /* 0x0000003f00177812 */ /* 0x000fe2000780c0ff */
[----:B------:R-:W-:-:S04]  /*0920*/  IMAD.IADD R2, R17, 0x1, R2 ;  /* 0x0000000111027824 */ /* 0x000fc800078e0202 */
[----:B------:R-:W-:-:S05]  /*0930*/  IMAD.U32 R25, R2, 0x8, R1 ;  /* 0x0000000802197824 */ /* 0x000fca00078e0001 */
[----:B------:R0:W-:Y:S04]  /*0940*/  STL.64 [R25+-0x78], R12 ;  /* 0xffff880c19007387 */ /* 0x0001e80000100a00 */
[----:B------:R-:W2:Y:S04]  /*0950*/  @P0 LDL.64 R14, [R1+0x8] ;  /* 0x00000800010e0983 */ /* 0x000ea80000100a00 */
[----:B------:R-:W3:Y:S04]  /*0960*/  LDL.64 R4, [R1+0x10] ;  /* 0x0000100001047983 */ /* 0x000ee80000100a00 */
[----:B------:R-:W4:Y:S01]  /*0970*/  LDL.64 R2, [R1+0x18] ;  /* 0x0000180001027983 */ /* 0x000f220000100a00 */
[----:B------:R-:W-:Y:S01]  /*0980*/  @P0 LOP3.LUT R0, R0, 0x3f, RZ, 0xc, !PT ;  /* 0x0000003f00000812 */ /* 0x000fe200078e0cff */
[----:B------:R-:W-:Y:S01]  /*0990*/  BSSY.RECONVERGENT B1, `(.L_x_7) ;  /* 0x0000034000017945 */ /* 0x000fe20003800200 */
[----:B--2---:R-:W-:-:S02]  /*09a0*/  @P0 SHF.R.U64 R11, R14, 0x1, R15 ;  /* 0x000000010e0b0819 */ /* 0x004fc4000000120f */
[----:B------:R-:W-:Y:S02]  /*09b0*/  @P0 SHF.R.U32.HI R15, RZ, 0x1, R15 ;  /* 0x00000001ff0f0819 */ /* 0x000fe4000001160f */
[CC--:B---3--:R-:W-:Y:S02]  /*09c0*/  @P0 SHF.L.U32 R14, R4.reuse, R23.reuse, RZ ;  /* 0x00000017040e0219 */ /* 0x0c8fe400000006ff */
[----:B------:R-:W-:Y:S02]  /*09d0*/  @P0 SHF.R.U64 R11, R11, R0, R15 ;  /* 0x000000000b0b0219 */ /* 0x000fe4000000120f */
[--C-:B------:R-:W-:Y:S02]  /*09e0*/  @P0 SHF.R.U32.HI R21, RZ, 0x1, R5.reuse ;  /* 0x00000001ff150819 */ /* 0x100fe40000011605 */
[C-C-:B------:R-:W-:Y:S02]  /*09f0*/  @P0 SHF.R.U64 R19, R4.reuse, 0x1, R5.reuse ;  /* 0x0000000104130819 */ /* 0x140fe40000001205 */
[----:B------:R-:W-:-:S02]  /*0a00*/  @P0 SHF.L.U64.HI R17, R4, R23, R5 ;  /* 0x0000001704110219 */ /* 0x000fc40000010205 */
[-C--:B0-----:R-:W-:Y:S02]  /*0a10*/  @P0 SHF.R.U32.HI R12, RZ, R0.reuse, R15 ;  /* 0x00000000ff0c0219 */ /* 0x081fe4000001160f */
[----:B------:R-:W-:Y:S02]  /*0a20*/  @P0 LOP3.LUT R4, R14, R11, RZ, 0xfc, !PT ;  /* 0x0000000b0e040212 */ /* 0x000fe400078efcff */
[-C--:B----4-:R-:W-:Y:S02]  /*0a30*/  @P0 SHF.L.U32 R13, R2, R23.reuse, RZ ;  /* 0x00000017020d0219 */ /* 0x090fe400000006ff */
[----:B------:R-:W-:Y:S01]  /*0a40*/  @P0 SHF.R.U64 R16, R19, R0, R21 ;  /* 0x0000000013100219 */ /* 0x000fe20000001215 */
[----:B------:R-:W-:Y:S01]  /*0a50*/  IMAD.SHL.U32 R14, R4, 0x4, RZ ;  /* 0x00000004040e7824 */ /* 0x000fe200078e00ff */
[----:B------:R-:W-:Y:S02]  /*0a60*/  @P0 LOP3.LUT R5, R17, R12, RZ, 0xfc, !PT ;  /* 0x0000000c11050212 */ /* 0x000fe400078efcff */
[----:B------:R-:W-:-:S02]  /*0a70*/  @P0 SHF.L.U64.HI R23, R2, R23, R3 ;  /* 0x0000001702170219 */ /* 0x000fc40000010203 */
[----:B------:R-:W-:Y:S02]  /*0a80*/  @P0 LOP3.LUT R2, R13, R16, RZ, 0xfc, !PT ;  /* 0x000000100d020212 */ /* 0x000fe400078efcff */
[----:B------:R-:W-:Y:S02]  /*0a90*/  @P0 SHF.R.U32.HI R0, RZ, R0, R21 ;  /* 0x00000000ff000219 */ /* 0x000fe40000011615 */
[----:B------:R-:W-:Y:S02]  /*0aa0*/  SHF.L.U64.HI R16, R4, 0x2, R5 ;  /* 0x0000000204107819 */ /* 0x000fe40000010205 */
[----:B------:R-:W-:Y:S02]  /*0ab0*/  @P0 LOP3.LUT R3, R23, R0, RZ, 0xfc, !PT ;  /* 0x0000000017030212 */ /* 0x000fe400078efcff */
[----:B------:R-:W-:Y:S02]  /*0ac0*/  SHF.L.W.U32.HI R5, R5, 0x2, R2 ;  /* 0x0000000205057819 */ /* 0x000fe40000010e02 */
[----:B------:R-:W-:-:S02]  /*0ad0*/  IADD3 RZ, P0, PT, RZ, -R14, RZ ;  /* 0x8000000effff7210 */ /* 0x000fc40007f1e0ff */
[----:B------:R-:W-:Y:S02]  /*0ae0*/  LOP3.LUT R0, RZ, R16, RZ, 0x33, !PT ;  /* 0x00000010ff007212 */ /* 0x000fe400078e33ff */
[----:B------:R-:W-:Y:S02]  /*0af0*/  SHF.L.W.U32.HI R2, R2, 0x2, R3 ;  /* 0x0000000202027819 */ /* 0x000fe40000010e03 */
[----:B------:R-:W-:Y:S02]  /*0b00*/  LOP3.LUT R4, RZ, R5, RZ, 0x33, !PT ;  /* 0x00000005ff047212 */ /* 0x000fe400078e33ff */
[----:B------:R-:W-:Y:S02]  /*0b10*/  IADD3.X R11, P0, PT, RZ, R0, RZ, P0, !PT ;  /* 0x00000000ff0b7210 */ /* 0x000fe4000071e4ff */
[----:B------:R-:W-:Y:S02]  /*0b20*/  LOP3.LUT R12, RZ, R2, RZ, 0x33, !PT ;  /* 0x00000002ff0c7212 */ /* 0x000fe400078e33ff */
[----:B------:R-:W-:-:S02]  /*0b30*/  IADD3.X R0, P1, PT, RZ, R4, RZ, P0, !PT ;  /* 0x00000004ff007210 */ /* 0x000fc4000073e4ff */
[----:B------:R-:W-:-:S03]  /*0b40*/  ISETP.GT.U32.AND P2, PT, R5, -0x1, PT ;  /* 0xffffffff0500780c */ /* 0x000fc60003f44070 */
[----:B------:R-:W-:Y:S01]  /*0b50*/  IMAD.X R13, RZ, RZ, R12, P1 ;  /* 0x000000ffff0d7224 */ /* 0x000fe200008e060c */
[----:B------:R-:W-:-:S04]  /*0b60*/  ISETP.GT.AND.EX P0, PT, R2, -0x1, PT, P2 ;  /* 0xffffffff0200780c */ /* 0x000fc80003f04320 */
[----:B------:R-:W-:Y:S02]  /*0b70*/  SEL R4, R2, R13, P0 ;  /* 0x0000000d02047207 */ /* 0x000fe40000000000 */
[----:B------:R-:W-:Y:S02]  /*0b80*/  SEL R15, R5, R0, P0 ;  /* 0x00000000050f7207 */ /* 0x000fe40000000000 */
[----:B------:R-:W-:Y:S02]  /*0b90*/  ISETP.NE.U32.AND P1, PT, R4, RZ, PT ;  /* 0x000000ff0400720c */ /* 0x000fe40003f25070 */
[----:B------:R-:W-:Y:S02]  /*0ba0*/  SEL R11, R16, R11, P0 ;  /* 0x0000000b100b7207 */ /* 0x000fe40000000000 */
[----:B------:R-:W-:Y:S01]  /*0bb0*/  SEL R5, R15, R4, !P1 ;  /* 0x000000040f057207 */ /* 0x000fe20004800000 */
[----:B------:R-:W-:-:S05]  /*0bc0*/  @!P0 IMAD.MOV R14, RZ, RZ, -R14 ;  /* 0x000000ffff0e8224 */ /* 0x000fca00078e0a0e */
[----:B------:R-:W0:Y:S02]  /*0bd0*/  FLO.U32 R5, R5 ;  /* 0x0000000500057300 */ /* 0x000e2400000e0000 */
[C---:B0-----:R-:W-:Y:S02]  /*0be0*/  IADD3 R12, PT, PT, -R5.reuse, 0x1f, RZ ;  /* 0x0000001f050c7810 */ /* 0x041fe40007ffe1ff */
[----:B------:R-:W-:-:S03]  /*0bf0*/  IADD3 R0, PT, PT, -R5, 0x3f, RZ ;  /* 0x0000003f05007810 */ /* 0x000fc60007ffe1ff */
[----:B------:R-:W-:-:S05]  /*0c00*/  @P1 IMAD.MOV R0, RZ, RZ, R12 ;  /* 0x000000ffff001224 */ /* 0x000fca00078e020c */
[----:B------:R-:W-:-:S13]  /*0c10*/  ISETP.NE.AND P1, PT, R0, RZ, PT ;  /* 0x000000ff0000720c */ /* 0x000fda0003f25270 */
[----:B------:R-:W-:Y:S05]  /*0c20*/  @!P1 BRA `(.L_x_8) ;  /* 0x0000000000289947 */ /* 0x000fea0003800000 */
[--C-:B------:R-:W-:Y:S02]  /*0c30*/  SHF.R.U64 R12, R14, 0x1, R11.reuse ;  /* 0x000000010e0c7819 */ /* 0x100fe4000000120b */
[C---:B------:R-:W-:Y:S02]  /*0c40*/  LOP3.LUT R5, R0.reuse, 0x3f, RZ, 0xc0, !PT ;  /* 0x0000003f00057812 */ /* 0x040fe400078ec0ff */
[----:B------:R-:W-:Y:S02]  /*0c50*/  SHF.R.U32.HI R14, RZ, 0x1, R11 ;  /* 0x00000001ff0e7819 */ /* 0x000fe4000001160b */
[----:B------:R-:W-:Y:S02]  /*0c60*/  LOP3.LUT R11, R0, 0x3f, RZ, 0xc, !PT ;  /* 0x0000003f000b7812 */ /* 0x000fe400078e0cff */
[CC--:B------:R-:W-:Y:S02]  /*0c70*/  SHF.L.U64.HI R16, R15.reuse, R5.reuse, R4 ;  /* 0x000000050f107219 */ /* 0x0c0fe40000010204 */
[----:B------:R-:W-:-:S02]  /*0c80*/  SHF.L.U32 R5, R15, R5, RZ ;  /* 0x000000050f057219 */ /* 0x000fc400000006ff */
[-CC-:B------:R-:W-:Y:S02]  /*0c90*/  SHF.R.U64 R4, R12, R11.reuse, R14.reuse ;  /* 0x0000000b0c047219 */ /* 0x180fe4000000120e */
[----:B------:R-:W-:Y:S02]  /*0ca0*/  SHF.R.U32.HI R11, RZ, R11, R14 ;  /* 0x0000000bff0b7219 */ /* 0x000fe4000001160e */
[----:B------:R-:W-:Y:S02]  /*0cb0*/  LOP3.LUT R15, R5, R4, RZ, 0xfc, !PT ;  /* 0x00000004050f7212 */ /* 0x000fe400078efcff */
[----:B------:R-:W-:-:S07]  /*0cc0*/  LOP3.LUT R4, R16, R11, RZ, 0xfc, !PT ;  /* 0x0000000b10047212 */ /* 0x000fce00078efcff */
.L_x_8:
[----:B------:R-:W-:Y:S05]  /*0cd0*/  BSYNC.RECONVERGENT B1 ;  /* 0x0000000000017941 */ /* 0x000fea0003800200 */
.L_x_7:
[----:B------:R-:W-:Y:S01]  /*0ce0*/  IMAD.WIDE.U32 R16, R15, 0x2168c235, RZ ;  /* 0x2168c2350f107825 */ /* 0x000fe200078e00ff */
[----:B------:R-:W-:-:S03]  /*0cf0*/  SHF.R.U32.HI R3, RZ, 0x1e, R3 ;  /* 0x0000001eff037819 */ /* 0x000fc60000011603 */
[----:B------:R-:W-:Y:S01]  /*0d00*/  IMAD.MOV.U32 R12, RZ, RZ, R17 ;  /* 0x000000ffff0c7224 */ /* 0x000fe200078e0011 */
[----:B------:R-:W-:Y:S01]  /*0d10*/  IADD3 RZ, P1, PT, R16, R16, RZ ;  /* 0x0000001010ff7210 */ /* 0x000fe20007f3e0ff */
[----:B------:R-:W-:Y:S01]  /*0d20*/  IMAD.MOV.U32 R13, RZ, RZ, RZ ;  /* 0x000000ffff0d7224 */ /* 0x000fe200078e00ff */
[----:B------:R-:W-:Y:S01]  /*0d30*/  LEA.HI R3, R2, R3, RZ, 0x1 ;  /* 0x0000000302037211 */ /* 0x000fe200078f08ff */
[----:B------:R-:W-:-:S04]  /*0d40*/  IMAD.HI.U32 R5, R4, -0x36f0255e, RZ ;  /* 0xc90fdaa204057827 */ /* 0x000fc800078e00ff */
[----:B------:R-:W-:-:S04]  /*0d50*/  IMAD.WIDE.U32 R12, R15, -0x36f0255e, R12 ;  /* 0xc90fdaa20f0c7825 */ /* 0x000fc800078e000c */
[C---:B------:R-:W-:Y:S02]  /*0d60*/  IMAD R11, R4.reuse, -0x36f0255e, RZ ;  /* 0xc90fdaa2040b7824 */ /* 0x040fe400078e02ff */
[----:B------:R-:W-:-:S04]  /*0d70*/  IMAD.WIDE.U32 R12, P2, R4, 0x2168c235, R12 ;  /* 0x2168c235040c7825 */ /* 0x000fc8000784000c */
[----:B------:R-:W-:Y:S01]  /*0d80*/  IMAD.X R4, RZ, RZ, R5, P2 ;  /* 0x000000ffff047224 */ /* 0x000fe200010e0605 */
[----:B------:R-:W-:Y:S02]  /*0d90*/  IADD3 R5, P2, PT, R11, R13, RZ ;  /* 0x0000000d0b057210 */ /* 0x000fe40007f5e0ff */
[----:B------:R-:W-:Y:S02]  /*0da0*/  IADD3.X RZ, P1, PT, R12, R12, RZ, P1, !PT ;  /* 0x0000000c0cff7210 */ /* 0x000fe40000f3e4ff */
[C---:B------:R-:W-:Y:S01]  /*0db0*/  ISETP.GT.U32.AND P3, PT, R5.reuse, RZ, PT ;  /* 0x000000ff0500720c */ /* 0x040fe20003f64070 */
[----:B------:R-:W-:Y:S01]  /*0dc0*/  IMAD.X R4, RZ, RZ, R4, P2 ;  /* 0x000000ffff047224 */ /* 0x000fe200010e0604 */
[----:B------:R-:W-:-:S04]  /*0dd0*/  IADD3.X R12, P2, PT, R5, R5, RZ, P1, !PT ;  /* 0x00000005050c7210 */ /* 0x000fc80000f5e4ff */
[C---:B------:R-:W-:Y:S01]  /*0de0*/  ISETP.GT.AND.EX P1, PT, R4.reuse, RZ, PT, P3 ;  /* 0x000000ff0400720c */ /* 0x040fe20003f24330 */
[----:B------:R-:W-:-:S03]  /*0df0*/  IMAD.X R11, R4, 0x1, R4, P2 ;  /* 0x00000001040b7824 */ /* 0x000fc600010e0604 */
[----:B------:R-:W-:Y:S02]  /*0e00*/  SEL R12, R12, R5, P1 ;  /* 0x000000050c0c7207 */ /* 0x000fe40000800000 */
[----:B------:R-:W-:Y:S02]  /*0e10*/  SEL R5, R11, R4, P1 ;  /* 0x000000040b057207 */ /* 0x000fe40000800000 */
[----:B------:R-:W-:Y:S02]  /*0e20*/  IADD3 R4, P2, PT, R12, 0x1, RZ ;  /* 0x000000010c047810 */ /* 0x000fe40007f5e0ff */
[----:B------:R-:W-:Y:S02]  /*0e30*/  SEL R11, RZ, 0xffffffff, !P1 ;  /* 0xffffffffff0b7807 */ /* 0x000fe40004800000 */
[----:B------:R-:W-:Y:S01]  /*0e40*/  LOP3.LUT P1, R9, R9, 0x80000000, RZ, 0xc0, !PT ;  /* 0x8000000009097812 */ /* 0x000fe2000782c0ff */
[----:B------:R-:W-:Y:S02]  /*0e50*/  IMAD.X R5, RZ, RZ, R5, P2 ;  /* 0x000000ffff057224 */ /* 0x000fe400010e0605 */
[----:B------:R-:W-:Y:S01]  /*0e60*/  IMAD.IADD R0, R11, 0x1, -R0 ;  /* 0x000000010b007824 */ /* 0x000fe200078e0a00 */
[----:B------:R-:W-:-:S02]  /*0e70*/  @!P0 LOP3.LUT R9, R9, 0x80000000, RZ, 0x3c, !PT ;  /* 0x8000000009098812 */ /* 0x000fc400078e3cff */
[----:B------:R-:W-:Y:S01]  /*0e80*/  SHF.R.U64 R4, R4, 0xa, R5 ;  /* 0x0000000a04047819 */ /* 0x000fe20000001205 */
[----:B------:R-:W-:-:S03]  /*0e90*/  IMAD.SHL.U32 R0, R0, 0x100000, RZ ;  /* 0x0010000000007824 */ /* 0x000fc600078e00ff */
[----:B------:R-:W-:-:S03]  /*0ea0*/  IADD3 R4, P2, PT, R4, 0x1, RZ ;  /* 0x0000000104047810 */ /* 0x000fc60007f5e0ff */
[----:B------:R-:W-:Y:S01]  /*0eb0*/  @P1 IMAD.MOV R3, RZ, RZ, -R3 ;  /* 0x000000ffff031224 */ /* 0x000fe200078e0a03 */
[----:B------:R-:W-:-:S04]  /*0ec0*/  LEA.HI.X R5, R5, RZ, RZ, 0x16, P2 ;  /* 0x000000ff05057211 */ /* 0x000fc800010fb4ff */
[--C-:B------:R-:W-:Y:S02]  /*0ed0*/  SHF.R.U64 R4, R4, 0x1, R5.reuse ;  /* 0x0000000104047819 */ /* 0x100fe40000001205 */
[----:B------:R-:W-:Y:S02]  /*0ee0*/  SHF.R.U32.HI R5, RZ, 0x1, R5 ;  /* 0x00000001ff057819 */ /* 0x000fe40000011605 */
[----:B------:R-:W-:-:S04]  /*0ef0*/  IADD3 R11, P2, P3, RZ, RZ, R4 ;  /* 0x000000ffff0b7210 */ /* 0x000fc80007b5e004 */
[----:B------:R-:W-:-:S04]  /*0f00*/  IADD3.X R0, PT, PT, R0, 0x3fe00000, R5, P2, P3 ;  /* 0x3fe0000000007810 */ /* 0x000fc800017e6405 */
[----:B------:R-:W-:-:S07]  /*0f10*/  LOP3.LUT R16, R0, R9, RZ, 0xfc, !PT ;  /* 0x0000000900107212 */ /* 0x000fce00078efcff */
.L_x_2:
[----:B------:R-:W-:Y:S02]  /*0f20*/  IMAD.MOV.U32 R2, RZ, RZ, R11 ;  /* 0x000000ffff027224 */ /* 0x000fe400078e000b */
[----:B------:R-:W-:Y:S02]  /*0f30*/  IMAD.MOV.U32 R11, RZ, RZ, 0x0 ;  /* 0x00000000ff0b7424 */ /* 0x000fe400078e00ff */
[----:B------:R-:W-:Y:S02]  /*0f40*/  IMAD.MOV.U32 R0, RZ, RZ, R3 ;  /* 0x000000ffff007224 */ /* 0x000fe400078e0003 */
[----:B------:R-:W-:Y:S01]  /*0f50*/  IMAD.MOV.U32 R3, RZ, RZ, R16 ;  /* 0x000000ffff037224 */ /* 0x000fe200078e0010 */
[----:B------:R-:W-:Y:S06]  /*0f60*/  RET.REL.NODEC R10 `(rlang_step_kernel) ;  /* 0xfffffff00a247950 */ /* 0x000fec0003c3ffff */
.L_x_9:
[----:B------:R-:W-:-:S00]  /*0f70*/  BRA `(.L_x_9) ;  /* 0xfffffffc00fc7947 */ /* 0x000fc0000383ffff */
[----:B------:R-:W-:-:S00]  /*0f80*/  NOP ;  /* 0x0000000000007918 */ /* 0x000fc00000000000 */
[----:B------:R-:W-:-:S00]  /*0f90*/  NOP ;  /* 0x0000000000007918 */ /* 0x000fc00000000000 */
[----:B------:R-:W-:-:S00]  /*0fa0*/  NOP ;  /* 0x0000000000007918 */ /* 0x000fc00000000000 */
[----:B------:R-:W-:-:S00]  /*0fb0*/  NOP ;  /* 0x0000000000007918 */ /* 0x000fc00000000000 */
[----:B------:R-:W-:-:S00]  /*0fc0*/  NOP ;  /* 0x0000000000007918 */ /* 0x000fc00000000000 */
[----:B------:R-:W-:-:S00]  /*0fd0*/  NOP ;  /* 0x0000000000007918 */ /* 0x000fc00000000000 */
[----:B------:R-:W-:-:S00]  /*0fe0*/  NOP ;  /* 0x0000000000007918 */ /* 0x000fc00000000000 */
[----:B------:R-:W-:-:S00]  /*0ff0*/  NOP ;  /* 0x0000000000007918 */ /* 0x000fc00000000000 */
.L_x_10:


//--------------------- .nv.global.init           --------------------------
	.section	.nv.global.init,"aw",@progbits
	.align	16
.nv.global.init:
	.type		__cudart_sin_cos_coeffs,@object
	.size		__cudart_sin_cos_coeffs,(__cudart_i2opi_d - __cudart_sin_cos_coeffs)
__cudart_sin_cos_coeffs:
        /*0000*/ 	.byte	0x46, 0xd2, 0xb0, 0x2c, 0xf1, 0xe5, 0x5a, 0xbe, 0x92, 0xe3, 0xac, 0x69, 0xe3, 0x1d, 0xc7, 0x3e
        /*0010*/ 	.byte	0xa1, 0x62, 0xdb, 0x19, 0xa0, 0x01, 0x2a, 0xbf, 0x18, 0x08, 0x11, 0x11, 0x11, 0x11, 0x81, 0x3f
        /*0020*/ 	.byte	0x54, 0x55, 0x55, 0x55, 0x55, 0x55, 0xc5, 0xbf, 0x00, 0x00, 0x00, 0x00, 0x00, 0x00, 0x00, 0x00
        /*0030*/ 	.byte	0x00, 0x00, 0x00, 0x00, 0x00, 0x00, 0x00, 0x00, 0x64, 0x81, 0xfd, 0x20, 0x83, 0xff, 0xa8, 0xbd
        /*0040*/ 	.byte	0x28, 0x85, 0xef, 0xc1, 0xa7, 0xee, 0x21, 0x3e, 0xd9, 0xe6, 0x06, 0x8e, 0x4f, 0x7e, 0x92, 0xbe
        /*0050*/ 	.byte	0xe9, 0xbc, 0xdd, 0x19, 0xa0, 0x01, 0xfa, 0x3e, 0x47, 0x5d, 0xc1, 0x16, 0x6c, 0xc1, 0x56, 0xbf
        /*0060*/ 	.byte	0x51, 0x55, 0x55, 0x55, 0x55, 0x55, 0xa5, 0x3f, 0x00, 0x00, 0x00, 0x00, 0x00, 0x00, 0xe0, 0xbf
        /*0070*/ 	.byte	0x00, 0x00, 0x00, 0x00, 0x00, 0x00, 0xf0, 0x3f, 0x00, 0x00, 0x00, 0x00, 0x00, 0x00, 0x00, 0x00
	.type		__cudart_i2opi_d,@object
	.size		__cudart_i2opi_d,(.L_0 - __cudart_i2opi_d)
__cudart_i2opi_d:
        /* <DEDUP_REMOVED lines=9> */
.L_0:


//--------------------- .nv.shared.reserved.0     --------------------------
	.section	.nv.shared.reserved.0,"aw",@nobits
	.weak		__nv_reservedSMEM_offset_0_alias
	.size		__nv_reservedSMEM_offset_0_alias, 0, 64
	.other		__nv_reservedSMEM_offset_0_alias,@"STO_CUDA_RESERVED_SHARED STV_DEFAULT"
__nv_reservedSMEM_offset_0_alias:
	.zero		0
	.zero		64


//--------------------- .nv.constant0.rlang_step_kernel --------------------------
	.section	.nv.constant0.rlang_step_kernel,"a",@progbits
	.sectionflags	@""
	.align	4
.nv.constant0.rlang_step_kernel:
	.zero		956


//--------------------- SYMBOLS --------------------------

	.type		.nv.reservedSmem.offset0,@object
	.size		.nv.reservedSmem.offset0,0x4
